	.headerflags	@"EF_CUDA_TEXMODE_UNIFIED EF_CUDA_64BIT_ADDRESS EF_CUDA_ACCELERATORS EF_CUDA_SM90 EF_CUDA_VIRTUAL_SM(EF_CUDA_SM90)"
	.elftype	@"ET_EXEC"


//--------------------- .nv.info                  --------------------------
	.section	.nv.info,"",@"SHT_CUDA_INFO"
	.align	4


	//----- nvinfo : EIATTR_REGCOUNT
	.align		4
        /*0000*/ 	.byte	0x04, 0x2f
        /*0002*/ 	.short	(.L_1 - .L_0)
	.align		4
.L_0:
        /*0004*/ 	.word	index@(triton_poi_fused_convolution_relu_19)
        /*0008*/ 	.word	0x0000000c


	//----- nvinfo : EIATTR_MIN_STACK_SIZE
	.align		4
.L_1:
        /*000c*/ 	.byte	0x04, 0x12
        /*000e*/ 	.short	(.L_3 - .L_2)
	.align		4
.L_2:
        /*0010*/ 	.word	index@(triton_poi_fused_convolution_relu_19)
        /*0014*/ 	.word	0x00000000


	//----- nvinfo : EIATTR_FRAME_SIZE
	.align		4
.L_3:
        /*0018*/ 	.byte	0x04, 0x11
        /*001a*/ 	.short	(.L_5 - .L_4)
	.align		4
.L_4:
        /*001c*/ 	.word	index@(triton_poi_fused_convolution_relu_19)
        /*0020*/ 	.word	0x00000000


	//----- nvinfo : EIATTR_MIN_STACK_SIZE
	.align		4
.L_5:
        /*0024*/ 	.byte	0x04, 0x12
        /*0026*/ 	.short	(.L_7 - .L_6)
	.align		4
.L_6:
        /*0028*/ 	.word	index@(triton_poi_fused_convolution_relu_19)
        /*002c*/ 	.word	0x00000000
.L_7:


//--------------------- .nv.info.triton_poi_fused_convolution_relu_19 --------------------------
	.section	.nv.info.triton_poi_fused_convolution_relu_19,"",@"SHT_CUDA_INFO"
	.sectionflags	@""
	.align	4


	//----- nvinfo : EIATTR_CUDA_API_VERSION
	.align		4
        /*0000*/ 	.byte	0x04, 0x37
        /*0002*/ 	.short	(.L_9 - .L_8)
.L_8:
        /*0004*/ 	.word	0x0000007c


	//----- nvinfo : EIATTR_KPARAM_INFO
	.align		4
.L_9:
        /*0008*/ 	.byte	0x04, 0x17
        /*000a*/ 	.short	(.L_11 - .L_10)
.L_10:
        /*000c*/ 	.word	0x00000000
        /*0010*/ 	.short	0x0002
        /*0012*/ 	.short	0x0010
        /*0014*/ 	.byte	0x00, 0xf0, 0x11, 0x00


	//----- nvinfo : EIATTR_KPARAM_INFO
	.align		4
.L_11:
        /*0018*/ 	.byte	0x04, 0x17
        /*001a*/ 	.short	(.L_13 - .L_12)
.L_12:
        /*001c*/ 	.word	0x00000000
        /*0020*/ 	.short	0x0001
        /*0022*/ 	.short	0x0008
        /*0024*/ 	.byte	0x00, 0xf4, 0x21, 0x00


	//----- nvinfo : EIATTR_KPARAM_INFO
	.align		4
.L_13:
        /*0028*/ 	.byte	0x04, 0x17
        /*002a*/ 	.short	(.L_15 - .L_14)
.L_14:
        /*002c*/ 	.word	0x00000000
        /*0030*/ 	.short	0x0000
        /*0032*/ 	.short	0x0000
        /*0034*/ 	.byte	0x00, 0xf4, 0x21, 0x00


	//----- nvinfo : EIATTR_SPARSE_MMA_MASK
	.align		4
.L_15:
        /*0038*/ 	.byte	0x03, 0x50
        /*003a*/ 	.short	0x0000


	//----- nvinfo : EIATTR_MAXREG_COUNT
	.align		4
        /*003c*/ 	.byte	0x03, 0x1b
        /*003e*/ 	.short	0x00ff


	//----- nvinfo : EIATTR_EXIT_INSTR_OFFSETS
	.align		4
        /*0040*/ 	.byte	0x04, 0x1c
        /*0042*/ 	.short	(.L_17 - .L_16)


	//   ....[0]....
.L_16:
        /*0044*/ 	.word	0x00000190


	//----- nvinfo : EIATTR_REQNTID
	.align		4
.L_17:
        /*0048*/ 	.byte	0x04, 0x10
        /*004a*/ 	.short	(.L_19 - .L_18)
.L_18:
        /*004c*/ 	.word	0x00000100
        /*0050*/ 	.word	0x00000001
        /*0054*/ 	.word	0x00000001


	//----- nvinfo : EIATTR_CBANK_PARAM_SIZE
	.align		4
.L_19:
        /*0058*/ 	.byte	0x03, 0x19
        /*005a*/ 	.short	0x0014


	//----- nvinfo : EIATTR_PARAM_CBANK
	.align		4
        /*005c*/ 	.byte	0x04, 0x0a
        /*005e*/ 	.short	(.L_21 - .L_20)
	.align		4
.L_20:
        /*0060*/ 	.word	index@(.nv.constant0.triton_poi_fused_convolution_relu_19)
        /*0064*/ 	.short	0x0210
        /*0066*/ 	.short	0x0014


	//----- nvinfo : EIATTR_SW_WAR
	.align		4
.L_21:
        /*0068*/ 	.byte	0x04, 0x36
        /*006a*/ 	.short	(.L_23 - .L_22)
.L_22:
        /*006c*/ 	.word	0x00000008
.L_23:


//--------------------- .nv.callgraph             --------------------------
	.section	.nv.callgraph,"",@"SHT_CUDA_CALLGRAPH"
	.align	4
	.sectionentsize	8
	.align		4
        /*0000*/ 	.word	0x00000000
	.align		4
        /*0004*/ 	.word	0xffffffff
	.align		4
        /*0008*/ 	.word	0x00000000
	.align		4
        /*000c*/ 	.word	0xfffffffe
	.align		4
        /*0010*/ 	.word	0x00000000
	.align		4
        /*0014*/ 	.word	0xfffffffd
	.align		4
        /*0018*/ 	.word	0x00000000
	.align		4
        /*001c*/ 	.word	0xfffffffc


//--------------------- .text.triton_poi_fused_convolution_relu_19 --------------------------
	.section	.text.triton_poi_fused_convolution_relu_19,"ax",@progbits
	.align	128
        .global         triton_poi_fused_convolution_relu_19
        .type           triton_poi_fused_convolution_relu_19,@function
        .size           triton_poi_fused_convolution_relu_19,(.L_x_1 - triton_poi_fused_convolution_relu_19)
        .other          triton_poi_fused_convolution_relu_19,@"STO_CUDA_ENTRY STV_DEFAULT"
triton_poi_fused_convolution_relu_19:
.text.triton_poi_fused_convolution_relu_19:
[----:B------:R-:W-:Y:S01]  /*0000*/  LDC R1, c[0x0][0x28] ;  /* 0x00000a00ff017b82 */ /* 0x000fe20000000800 */
[----:B------:R-:W1:Y:S07]  /*0010*/  S2R R0, SR_TID.X ;  /* 0x0000000000007919 */ /* 0x000e6e0000002100 */
[----:B------:R-:W2:Y:S01]  /*0020*/  LDC.64 R4, c[0x0][0x218] ;  /* 0x00008600ff047b82 */ /* 0x000ea20000000a00 */
[----:B------:R-:W-:Y:S01]  /*0030*/  ULDC.64 UR4, c[0x0][0x208] ;  /* 0x0000820000047ab9 */ /* 0x000fe20000000a00 */
[----:B------:R-:W3:Y:S06]  /*0040*/  S2R R7, SR_CTAID.X ;  /* 0x0000000000077919 */ /* 0x000eec0000002500 */
[----:B------:R-:W4:Y:S01]  /*0050*/  LDC.64 R2, c[0x0][0x210] ;  /* 0x00008400ff027b82 */ /* 0x000f220000000a00 */
[----:B-1----:R-:W-:Y:S01]  /*0060*/  IMAD.SHL.U32 R0, R0, 0x2, RZ ;  /* 0x0000000200007824 */ /* 0x002fe200078e00ff */
[----:B---3--:R-:W-:-:S04]  /*0070*/  SHF.R.S32.HI R6, RZ, 0x16, R7 ;  /* 0x00000016ff067819 */ /* 0x008fc80000011407 */
[----:B------:R-:W-:-:S05]  /*0080*/  LOP3.LUT R0, R0, 0x1fe, RZ, 0xc0, !PT ;  /* 0x000001fe00007812 */ /* 0x000fca00078ec0ff */
[----:B------:R-:W-:Y:S01]  /*0090*/  IMAD R7, R7, 0x200, R0 ;  /* 0x0000020007077824 */ /* 0x000fe200078e0200 */
[----:B------:R-:W-:-:S03]  /*00a0*/  SGXT R0, R6, 0x1 ;  /* 0x000000010600781a */ /* 0x000fc60000000200 */
[----:B----4-:R-:W-:Y:S01]  /*00b0*/  IMAD.WIDE R2, R7, 0x4, R2 ;  /* 0x0000000407027825 */ /* 0x010fe200078e0202 */
[----:B------:R-:W-:-:S04]  /*00c0*/  LEA.HI R0, R0, R7, RZ, 0x6 ;  /* 0x0000000700007211 */ /* 0x000fc800078f30ff */
[----:B------:R-:W-:-:S05]  /*00d0*/  LOP3.LUT R0, R0, 0xffffffc0, RZ, 0xc0, !PT ;  /* 0xffffffc000007812 */ /* 0x000fca00078ec0ff */
[----:B------:R-:W-:Y:S02]  /*00e0*/  IMAD.IADD R9, R7, 0x1, -R0 ;  /* 0x0000000107097824 */ /* 0x000fe400078e0a00 */
[----:B------:R-:W3:Y:S02]  /*00f0*/  LDG.E.64 R6, desc[UR4][R2.64] ;  /* 0x0000000402067981 */ /* 0x000ee4000c1e1b00 */
[----:B--2---:R-:W-:-:S06]  /*0100*/  IMAD.WIDE R4, R9, 0x4, R4 ;  /* 0x0000000409047825 */ /* 0x004fcc00078e0204 */
[----:B------:R-:W3:Y:S02]  /*0110*/  LDG.E.EL.64 R4, desc[UR4][R4.64] ;  /* 0x0000000404047981 */ /* 0x000ee4000c2e1b00 */
[C---:B---3--:R-:W-:Y:S01]  /*0120*/  FSETP.GEU.AND P0, PT, R6.reuse, -R4, PT ;  /* 0x800000040600720b */ /* 0x048fe20003f0e000 */
[----:B------:R-:W-:Y:S01]  /*0130*/  FADD R6, R6, R4 ;  /* 0x0000000406067221 */ /* 0x000fe20000000000 */
[C---:B------:R-:W-:Y:S01]  /*0140*/  FADD R0, R7.reuse, R5 ;  /* 0x0000000507007221 */ /* 0x040fe20000000000 */
[----:B------:R-:W-:-:S03]  /*0150*/  FSETP.GEU.AND P1, PT, R7, -R5, PT ;  /* 0x800000050700720b */ /* 0x000fc60003f2e000 */
[----:B------:R-:W-:Y:S02]  /*0160*/  FSEL R6, R6, RZ, P0 ;  /* 0x000000ff06067208 */ /* 0x000fe40000000000 */
[----:B------:R-:W-:-:S05]  /*0170*/  FSEL R7, R0, RZ, P1 ;  /* 0x000000ff00077208 */ /* 0x000fca0000800000 */
[----:B------:R-:W-:Y:S01]  /*0180*/  STG.E.64 desc[UR4][R2.64], R6 ;  /* 0x0000000602007986 */ /* 0x000fe2000c101b04 */
[----:B------:R-:W-:Y:S05]  /*0190*/  EXIT ;  /* 0x000000000000794d */ /* 0x000fea0003800000 */
.L_x_0:
[----:B------:R-:W-:-:S00]  /*01a0*/  BRA `(.L_x_0) ;  /* 0xfffffffc00fc7947 */ /* 0x000fc0000383ffff */
[----:B------:R-:W-:-:S00]  /*01b0*/  NOP ;  /* 0x0000000000007918 */ /* 0x000fc00000000000 */
        /* <DEDUP_REMOVED lines=12> */
.L_x_1:


//--------------------- .nv.constant0.triton_poi_fused_convolution_relu_19 --------------------------
	.section	.nv.constant0.triton_poi_fused_convolution_relu_19,"a",@progbits
	.sectionflags	@""
	.align	4
.nv.constant0.triton_poi_fused_convolution_relu_19:
	.zero		548
